//
// Generated by NVIDIA NVVM Compiler
//
// Compiler Build ID: CL-36424714
// Cuda compilation tools, release 13.0, V13.0.88
// Based on NVVM 20.0.0
//

.version 9.0
.target sm_100
.address_size 64

	// .globl	_Z37convolution_tiled_2D_const_mem_kernelPfS_ii
.const .align 4 .b8 F_c[36];
// _ZZ37convolution_tiled_2D_const_mem_kernelPfS_iiE3N_s has been demoted
// _ZZ51convolution_tiled_2D_const_mem_kernel_block_size_p2PfS_iiE3N_s has been demoted

.visible .entry _Z37convolution_tiled_2D_const_mem_kernelPfS_ii(
	.param .u64 .ptr .align 1 _Z37convolution_tiled_2D_const_mem_kernelPfS_ii_param_0,
	.param .u64 .ptr .align 1 _Z37convolution_tiled_2D_const_mem_kernelPfS_ii_param_1,
	.param .u32 _Z37convolution_tiled_2D_const_mem_kernelPfS_ii_param_2,
	.param .u32 _Z37convolution_tiled_2D_const_mem_kernelPfS_ii_param_3
)
{
	.reg .pred 	%p<20>;
	.reg .b32 	%r<20>;
	.reg .b32 	%f<29>;
	.reg .b64 	%rd<9>;
	// demoted variable
	.shared .align 4 .b8 _ZZ37convolution_tiled_2D_const_mem_kernelPfS_iiE3N_s[4096];
	ld.param.u64 	%rd1, [_Z37convolution_tiled_2D_const_mem_kernelPfS_ii_param_0];
	ld.param.u64 	%rd2, [_Z37convolution_tiled_2D_const_mem_kernelPfS_ii_param_1];
	ld.param.u32 	%r7, [_Z37convolution_tiled_2D_const_mem_kernelPfS_ii_param_2];
	ld.param.u32 	%r8, [_Z37convolution_tiled_2D_const_mem_kernelPfS_ii_param_3];
	mov.u32 	%r9, %ctaid.x;
	mov.u32 	%r10, %tid.x;
	add.s32 	%r1, %r10, -1;
	mad.lo.s32 	%r2, %r9, 30, %r1;
	mov.u32 	%r11, %ctaid.y;
	mov.u32 	%r3, %tid.y;
	mad.lo.s32 	%r4, %r11, 30, %r3;
	add.s32 	%r5, %r4, -1;
	setp.eq.s32 	%p1, %r4, 0;
	setp.gt.s32 	%p2, %r4, %r8;
	or.pred  	%p3, %p1, %p2;
	setp.lt.s32 	%p4, %r2, 0;
	or.pred  	%p5, %p4, %p3;
	setp.ge.s32 	%p6, %r2, %r7;
	shl.b32 	%r12, %r3, 7;
	mov.u32 	%r13, _ZZ37convolution_tiled_2D_const_mem_kernelPfS_iiE3N_s;
	add.s32 	%r14, %r13, %r12;
	shl.b32 	%r15, %r10, 2;
	add.s32 	%r6, %r14, %r15;
	or.pred  	%p7, %p6, %p5;
	@%p7 bra 	$L__BB0_2;
	cvta.to.global.u64 	%rd3, %rd1;
	mad.lo.s32 	%r17, %r7, %r5, %r2;
	mul.wide.s32 	%rd4, %r17, 4;
	add.s64 	%rd5, %rd3, %rd4;
	ld.global.f32 	%f1, [%rd5];
	st.shared.f32 	[%r6], %f1;
	bra.uni 	$L__BB0_3;
$L__BB0_2:
	mov.b32 	%r16, 0;
	st.shared.u32 	[%r6], %r16;
$L__BB0_3:
	setp.ge.s32 	%p8, %r2, %r7;
	setp.lt.s32 	%p9, %r2, 0;
	setp.gt.s32 	%p10, %r4, %r8;
	setp.eq.s32 	%p11, %r4, 0;
	bar.sync 	0;
	or.pred  	%p12, %p9, %p8;
	or.pred  	%p13, %p11, %p12;
	or.pred  	%p14, %p10, %p13;
	@%p14 bra 	$L__BB0_6;
	setp.gt.u32 	%p15, %r1, 29;
	setp.eq.s32 	%p16, %r3, 0;
	setp.gt.u32 	%p17, %r3, 30;
	or.pred  	%p18, %p15, %p17;
	or.pred  	%p19, %p18, %p16;
	@%p19 bra 	$L__BB0_6;
	ld.const.f32 	%f2, [F_c];
	ld.shared.f32 	%f3, [%r6+-132];
	fma.rn.f32 	%f4, %f2, %f3, 0f00000000;
	ld.const.f32 	%f5, [F_c+4];
	ld.shared.f32 	%f6, [%r6+-128];
	fma.rn.f32 	%f7, %f5, %f6, %f4;
	ld.const.f32 	%f8, [F_c+8];
	ld.shared.f32 	%f9, [%r6+-124];
	fma.rn.f32 	%f10, %f8, %f9, %f7;
	ld.const.f32 	%f11, [F_c+12];
	ld.shared.f32 	%f12, [%r6+-4];
	fma.rn.f32 	%f13, %f11, %f12, %f10;
	ld.const.f32 	%f14, [F_c+16];
	ld.shared.f32 	%f15, [%r6];
	fma.rn.f32 	%f16, %f14, %f15, %f13;
	ld.const.f32 	%f17, [F_c+20];
	ld.shared.f32 	%f18, [%r6+4];
	fma.rn.f32 	%f19, %f17, %f18, %f16;
	ld.const.f32 	%f20, [F_c+24];
	ld.shared.f32 	%f21, [%r6+124];
	fma.rn.f32 	%f22, %f20, %f21, %f19;
	ld.const.f32 	%f23, [F_c+28];
	ld.shared.f32 	%f24, [%r6+128];
	fma.rn.f32 	%f25, %f23, %f24, %f22;
	ld.const.f32 	%f26, [F_c+32];
	ld.shared.f32 	%f27, [%r6+132];
	fma.rn.f32 	%f28, %f26, %f27, %f25;
	mad.lo.s32 	%r19, %r7, %r5, %r2;
	cvta.to.global.u64 	%rd6, %rd2;
	mul.wide.s32 	%rd7, %r19, 4;
	add.s64 	%rd8, %rd6, %rd7;
	st.global.f32 	[%rd8], %f28;
$L__BB0_6:
	ret;

}
	// .globl	_Z51convolution_tiled_2D_const_mem_kernel_block_size_p2PfS_ii
.visible .entry _Z51convolution_tiled_2D_const_mem_kernel_block_size_p2PfS_ii(
	.param .u64 .ptr .align 1 _Z51convolution_tiled_2D_const_mem_kernel_block_size_p2PfS_ii_param_0,
	.param .u64 .ptr .align 1 _Z51convolution_tiled_2D_const_mem_kernel_block_size_p2PfS_ii_param_1,
	.param .u32 _Z51convolution_tiled_2D_const_mem_kernel_block_size_p2PfS_ii_param_2,
	.param .u32 _Z51convolution_tiled_2D_const_mem_kernel_block_size_p2PfS_ii_param_3
)
{
	.reg .pred 	%p<45>;
	.reg .b32 	%r<135>;
	.reg .b32 	%f<35>;
	.reg .b64 	%rd<21>;
	// demoted variable
	.shared .align 4 .b8 _ZZ51convolution_tiled_2D_const_mem_kernel_block_size_p2PfS_iiE3N_s[4096];
	ld.param.u64 	%rd3, [_Z51convolution_tiled_2D_const_mem_kernel_block_size_p2PfS_ii_param_0];
	ld.param.u64 	%rd2, [_Z51convolution_tiled_2D_const_mem_kernel_block_size_p2PfS_ii_param_1];
	ld.param.u32 	%r63, [_Z51convolution_tiled_2D_const_mem_kernel_block_size_p2PfS_ii_param_2];
	ld.param.u32 	%r64, [_Z51convolution_tiled_2D_const_mem_kernel_block_size_p2PfS_ii_param_3];
	cvta.to.global.u64 	%rd1, %rd3;
	mov.u32 	%r65, %ctaid.x;
	mul.lo.s32 	%r1, %r65, 30;
	mov.u32 	%r2, %tid.x;
	add.s32 	%r3, %r1, %r2;
	mov.u32 	%r66, %ctaid.y;
	mul.lo.s32 	%r4, %r66, 30;
	mov.u32 	%r5, %tid.y;
	add.s32 	%r6, %r4, %r5;
	setp.gt.u32 	%p5, %r5, 31;
	@%p5 bra 	$L__BB1_31;
	mov.u32 	%r7, %ntid.x;
	mov.u32 	%r8, %ntid.y;
	add.s32 	%r9, %r2, %r7;
	max.u32 	%r67, %r9, 32;
	setp.lt.u32 	%p6, %r9, 32;
	selp.u32 	%r68, 1, 0, %p6;
	add.s32 	%r69, %r9, %r68;
	sub.s32 	%r70, %r67, %r69;
	div.u32 	%r71, %r70, %r7;
	add.s32 	%r10, %r71, %r68;
	and.b32  	%r11, %r10, 3;
	add.s32 	%r12, %r3, -1;
	setp.gt.s32 	%p7, %r12, -1;
	setp.lt.s32 	%p8, %r12, %r63;
	and.pred  	%p1, %p7, %p8;
	add.s32 	%r13, %r12, %r7;
	setp.gt.s32 	%p9, %r13, -1;
	setp.lt.s32 	%p10, %r13, %r63;
	and.pred  	%p2, %p9, %p10;
	add.s32 	%r14, %r9, %r7;
	add.s32 	%r15, %r13, %r7;
	setp.gt.s32 	%p11, %r15, -1;
	setp.lt.s32 	%p12, %r15, %r63;
	and.pred  	%p3, %p11, %p12;
	add.s32 	%r16, %r14, %r7;
	shl.b32 	%r17, %r7, 4;
	mul.lo.s32 	%r18, %r7, 12;
	shl.b32 	%r19, %r7, 2;
	add.s32 	%r20, %r7, %r1;
	shl.b32 	%r72, %r7, 1;
	add.s32 	%r21, %r1, %r72;
	add.s32 	%r22, %r21, -1;
	mad.lo.s32 	%r23, %r7, 3, %r1;
	add.s32 	%r24, %r4, -1;
	mov.u32 	%r123, %r5;
$L__BB1_2:
	setp.gt.u32 	%p13, %r2, 31;
	@%p13 bra 	$L__BB1_30;
	setp.eq.s32 	%p14, %r11, 3;
	add.s32 	%r73, %r24, %r123;
	setp.gt.s32 	%p15, %r73, -1;
	setp.lt.s32 	%p16, %r73, %r64;
	and.pred  	%p4, %p15, %p16;
	shl.b32 	%r74, %r123, 7;
	mov.u32 	%r75, _ZZ51convolution_tiled_2D_const_mem_kernel_block_size_p2PfS_iiE3N_s;
	add.s32 	%r134, %r75, %r74;
	mul.lo.s32 	%r27, %r73, %r63;
	mov.u32 	%r124, %r2;
	@%p14 bra 	$L__BB1_15;
	and.pred  	%p17, %p4, %p1;
	@%p17 bra 	$L__BB1_6;
	shl.b32 	%r76, %r2, 2;
	add.s32 	%r77, %r134, %r76;
	mov.b32 	%r78, 0;
	st.shared.u32 	[%r77], %r78;
	bra.uni 	$L__BB1_7;
$L__BB1_6:
	add.s32 	%r79, %r12, %r27;
	mul.wide.s32 	%rd4, %r79, 4;
	add.s64 	%rd5, %rd1, %rd4;
	ld.global.f32 	%f1, [%rd5];
	shl.b32 	%r80, %r2, 2;
	add.s32 	%r81, %r134, %r80;
	st.shared.f32 	[%r81], %f1;
$L__BB1_7:
	setp.eq.s32 	%p18, %r11, 0;
	mov.u32 	%r124, %r9;
	@%p18 bra 	$L__BB1_15;
	and.pred  	%p19, %p4, %p2;
	@%p19 bra 	$L__BB1_10;
	shl.b32 	%r82, %r9, 2;
	add.s32 	%r83, %r134, %r82;
	mov.b32 	%r84, 0;
	st.shared.u32 	[%r83], %r84;
	bra.uni 	$L__BB1_11;
$L__BB1_10:
	add.s32 	%r85, %r13, %r27;
	mul.wide.s32 	%rd6, %r85, 4;
	add.s64 	%rd7, %rd1, %rd6;
	ld.global.f32 	%f2, [%rd7];
	shl.b32 	%r86, %r9, 2;
	add.s32 	%r87, %r134, %r86;
	st.shared.f32 	[%r87], %f2;
$L__BB1_11:
	setp.eq.s32 	%p20, %r11, 1;
	mov.u32 	%r124, %r14;
	@%p20 bra 	$L__BB1_15;
	and.pred  	%p21, %p4, %p3;
	@%p21 bra 	$L__BB1_14;
	shl.b32 	%r88, %r14, 2;
	add.s32 	%r89, %r134, %r88;
	mov.b32 	%r90, 0;
	st.shared.u32 	[%r89], %r90;
	mov.u32 	%r124, %r16;
	bra.uni 	$L__BB1_15;
$L__BB1_14:
	add.s32 	%r91, %r15, %r27;
	mul.wide.s32 	%rd8, %r91, 4;
	add.s64 	%rd9, %rd1, %rd8;
	ld.global.f32 	%f3, [%rd9];
	shl.b32 	%r92, %r14, 2;
	add.s32 	%r93, %r134, %r92;
	st.shared.f32 	[%r93], %f3;
	mov.u32 	%r124, %r16;
$L__BB1_15:
	setp.lt.u32 	%p22, %r10, 3;
	@%p22 bra 	$L__BB1_30;
	shl.b32 	%r29, %r124, 2;
	shl.b32 	%r94, %r7, 3;
	add.s32 	%r30, %r94, %r29;
	add.s32 	%r31, %r18, %r29;
	add.s32 	%r133, %r124, -1;
	add.s32 	%r95, %r7, %r124;
	shl.b32 	%r33, %r95, 2;
	add.s32 	%r132, %r20, %r124;
	add.s32 	%r96, %r132, %r27;
	add.s32 	%r131, %r96, -1;
	add.s32 	%r130, %r21, %r124;
	add.s32 	%r97, %r22, %r124;
	add.s32 	%r129, %r97, %r27;
	add.s32 	%r128, %r23, %r124;
	add.s32 	%r98, %r128, %r27;
	add.s32 	%r127, %r98, -1;
	add.s32 	%r125, %r1, %r124;
	add.s32 	%r99, %r125, %r27;
	add.s32 	%r126, %r99, -1;
$L__BB1_17:
	add.s32 	%r100, %r125, -1;
	setp.gt.s32 	%p23, %r100, -1;
	setp.lt.s32 	%p24, %r100, %r63;
	and.pred  	%p25, %p23, %p24;
	and.pred  	%p26, %p4, %p25;
	not.pred 	%p27, %p26;
	@%p27 bra 	$L__BB1_19;
	mul.wide.s32 	%rd10, %r126, 4;
	add.s64 	%rd11, %rd1, %rd10;
	ld.global.f32 	%f4, [%rd11];
	add.s32 	%r103, %r134, %r29;
	st.shared.f32 	[%r103], %f4;
	bra.uni 	$L__BB1_20;
$L__BB1_19:
	add.s32 	%r101, %r134, %r29;
	mov.b32 	%r102, 0;
	st.shared.u32 	[%r101], %r102;
$L__BB1_20:
	add.s32 	%r104, %r132, -1;
	setp.gt.s32 	%p28, %r104, -1;
	setp.lt.s32 	%p29, %r104, %r63;
	and.pred  	%p30, %p28, %p29;
	and.pred  	%p31, %p4, %p30;
	@%p31 bra 	$L__BB1_22;
	add.s32 	%r105, %r134, %r33;
	mov.b32 	%r106, 0;
	st.shared.u32 	[%r105], %r106;
	bra.uni 	$L__BB1_23;
$L__BB1_22:
	mul.wide.s32 	%rd12, %r131, 4;
	add.s64 	%rd13, %rd1, %rd12;
	ld.global.f32 	%f5, [%rd13];
	add.s32 	%r107, %r134, %r33;
	st.shared.f32 	[%r107], %f5;
$L__BB1_23:
	add.s32 	%r108, %r130, -1;
	setp.gt.s32 	%p32, %r108, -1;
	setp.lt.s32 	%p33, %r108, %r63;
	and.pred  	%p34, %p32, %p33;
	and.pred  	%p35, %p4, %p34;
	@%p35 bra 	$L__BB1_25;
	add.s32 	%r109, %r134, %r30;
	mov.b32 	%r110, 0;
	st.shared.u32 	[%r109], %r110;
	bra.uni 	$L__BB1_26;
$L__BB1_25:
	mul.wide.s32 	%rd14, %r129, 4;
	add.s64 	%rd15, %rd1, %rd14;
	ld.global.f32 	%f6, [%rd15];
	add.s32 	%r111, %r134, %r30;
	st.shared.f32 	[%r111], %f6;
$L__BB1_26:
	add.s32 	%r112, %r128, -1;
	setp.gt.s32 	%p36, %r112, -1;
	setp.lt.s32 	%p37, %r112, %r63;
	and.pred  	%p38, %p36, %p37;
	and.pred  	%p39, %p4, %p38;
	@%p39 bra 	$L__BB1_28;
	add.s32 	%r113, %r134, %r31;
	mov.b32 	%r114, 0;
	st.shared.u32 	[%r113], %r114;
	bra.uni 	$L__BB1_29;
$L__BB1_28:
	mul.wide.s32 	%rd16, %r127, 4;
	add.s64 	%rd17, %rd1, %rd16;
	ld.global.f32 	%f7, [%rd17];
	add.s32 	%r115, %r134, %r31;
	st.shared.f32 	[%r115], %f7;
$L__BB1_29:
	add.s32 	%r134, %r134, %r17;
	add.s32 	%r133, %r133, %r19;
	add.s32 	%r116, %r133, 1;
	add.s32 	%r132, %r132, %r19;
	add.s32 	%r131, %r131, %r19;
	add.s32 	%r130, %r130, %r19;
	add.s32 	%r129, %r129, %r19;
	add.s32 	%r128, %r128, %r19;
	add.s32 	%r127, %r127, %r19;
	add.s32 	%r126, %r126, %r19;
	add.s32 	%r125, %r125, %r19;
	setp.lt.u32 	%p40, %r116, 32;
	@%p40 bra 	$L__BB1_17;
$L__BB1_30:
	add.s32 	%r123, %r123, %r8;
	setp.lt.u32 	%p41, %r123, 32;
	@%p41 bra 	$L__BB1_2;
$L__BB1_31:
	bar.sync 	0;
	setp.ge.s32 	%p42, %r6, %r64;
	setp.ge.s32 	%p43, %r3, %r63;
	or.pred  	%p44, %p43, %p42;
	@%p44 bra 	$L__BB1_33;
	shl.b32 	%r117, %r5, 7;
	mov.u32 	%r118, _ZZ51convolution_tiled_2D_const_mem_kernel_block_size_p2PfS_iiE3N_s;
	add.s32 	%r119, %r118, %r117;
	ld.const.f32 	%f8, [F_c];
	shl.b32 	%r120, %r2, 2;
	add.s32 	%r121, %r119, %r120;
	ld.shared.f32 	%f9, [%r121];
	fma.rn.f32 	%f10, %f8, %f9, 0f00000000;
	ld.const.f32 	%f11, [F_c+4];
	ld.shared.f32 	%f12, [%r121+4];
	fma.rn.f32 	%f13, %f11, %f12, %f10;
	ld.const.f32 	%f14, [F_c+8];
	ld.shared.f32 	%f15, [%r121+8];
	fma.rn.f32 	%f16, %f14, %f15, %f13;
	ld.const.f32 	%f17, [F_c+12];
	ld.shared.f32 	%f18, [%r121+128];
	fma.rn.f32 	%f19, %f17, %f18, %f16;
	ld.const.f32 	%f20, [F_c+16];
	ld.shared.f32 	%f21, [%r121+132];
	fma.rn.f32 	%f22, %f20, %f21, %f19;
	ld.const.f32 	%f23, [F_c+20];
	ld.shared.f32 	%f24, [%r121+136];
	fma.rn.f32 	%f25, %f23, %f24, %f22;
	ld.const.f32 	%f26, [F_c+24];
	ld.shared.f32 	%f27, [%r121+256];
	fma.rn.f32 	%f28, %f26, %f27, %f25;
	ld.const.f32 	%f29, [F_c+28];
	ld.shared.f32 	%f30, [%r121+260];
	fma.rn.f32 	%f31, %f29, %f30, %f28;
	ld.const.f32 	%f32, [F_c+32];
	ld.shared.f32 	%f33, [%r121+264];
	fma.rn.f32 	%f34, %f32, %f33, %f31;
	mad.lo.s32 	%r122, %r63, %r6, %r3;
	cvta.to.global.u64 	%rd18, %rd2;
	mul.wide.s32 	%rd19, %r122, 4;
	add.s64 	%rd20, %rd18, %rd19;
	st.global.f32 	[%rd20], %f34;
$L__BB1_33:
	ret;

}


// ===== COMPILED SASS (sm_100) =====

	.target	sm_100

	.elftype	@"ET_EXEC"


//--------------------- .note.nv.tkinfo           --------------------------
	.section	.note.nv.tkinfo,"",@"SHT_NOTE"
	.sectionflags	@"SHF_NOTE_NV_TKINFO"
	.tkinfo
        /*0018*/ 	.word	0x00000002
        /*0030*/ 	.string	""
        /*0030*/ 	.string	"ptxas"
        /*0030*/ 	.string	"Cuda compilation tools, release 13.0, V13.0.88"
        /*0030*/ 	.string	"Build cuda_13.0.r13.0/compiler.36424714_0"
        /*0030*/ 	.string	"-arch sm_100 -m 64 "



//--------------------- .note.nv.cuinfo           --------------------------
	.section	.note.nv.cuinfo,"",@"SHT_NOTE"
	.sectionflags	@"SHF_NOTE_NV_CUINFO"
        /*0018*/ 	.short	0x0002
        /*001a*/ 	.short	0x0064
        /*001c*/ 	.short	0x0082
	.zero		2


//--------------------- .nv.info                  --------------------------
	.section	.nv.info,"",@"SHT_CUDA_INFO"
	.align	4


	//----- nvinfo : EIATTR_REGCOUNT
	.align		4
        /*0000*/ 	.byte	0x04, 0x2f
        /*0002*/ 	.short	(.L_2 - .L_1)
	.align		4
.L_1:
        /*0004*/ 	.word	index@(_Z37convolution_tiled_2D_const_mem_kernelPfS_ii)
        /*0008*/ 	.word	0x00000018


	//----- nvinfo : EIATTR_FRAME_SIZE
	.align		4
.L_2:
        /*000c*/ 	.byte	0x04, 0x11
        /*000e*/ 	.short	(.L_4 - .L_3)
	.align		4
.L_3:
        /*0010*/ 	.word	index@(_Z37convolution_tiled_2D_const_mem_kernelPfS_ii)
        /*0014*/ 	.word	0x00000000


	//----- nvinfo : EIATTR_REGCOUNT
	.align		4
.L_4:
        /*0018*/ 	.byte	0x04, 0x2f
        /*001a*/ 	.short	(.L_6 - .L_5)
	.align		4
.L_5:
        /*001c*/ 	.word	index@(_Z51convolution_tiled_2D_const_mem_kernel_block_size_p2PfS_ii)
        /*0020*/ 	.word	0x00000028


	//----- nvinfo : EIATTR_FRAME_SIZE
	.align		4
.L_6:
        /*0024*/ 	.byte	0x04, 0x11
        /*0026*/ 	.short	(.L_8 - .L_7)
	.align		4
.L_7:
        /*0028*/ 	.word	index@(_Z51convolution_tiled_2D_const_mem_kernel_block_size_p2PfS_ii)
        /*002c*/ 	.word	0x00000000


	//----- nvinfo : EIATTR_MIN_STACK_SIZE
	.align		4
.L_8:
        /*0030*/ 	.byte	0x04, 0x12
        /*0032*/ 	.short	(.L_10 - .L_9)
	.align		4
.L_9:
        /*0034*/ 	.word	index@(_Z51convolution_tiled_2D_const_mem_kernel_block_size_p2PfS_ii)
        /*0038*/ 	.word	0x00000000


	//----- nvinfo : EIATTR_MIN_STACK_SIZE
	.align		4
.L_10:
        /*003c*/ 	.byte	0x04, 0x12
        /*003e*/ 	.short	(.L_12 - .L_11)
	.align		4
.L_11:
        /*0040*/ 	.word	index@(_Z37convolution_tiled_2D_const_mem_kernelPfS_ii)
        /*0044*/ 	.word	0x00000000
.L_12:


//--------------------- .nv.compat                --------------------------
	.section	.nv.compat,"",@"SHT_CUDA_COMPAT_INFO"
	.align	4
        /*0000*/ 	.byte	0x02, 0x09, 0x00, 0x00, 0x02, 0x02, 0x01, 0x00, 0x02, 0x05, 0x05, 0x00, 0x03, 0x07, 0x01, 0x01
        /*0010*/ 	.byte	0x02, 0x03, 0x00, 0x00, 0x02, 0x06, 0x01, 0x00, 0x04, 0x0b, 0x08, 0x00, 0x09, 0x00, 0x00, 0x00
        /*0020*/ 	.byte	0x00, 0x00, 0x00, 0x00


//--------------------- .nv.info._Z51convolution_tiled_2D_const_mem_kernel_block_size_p2PfS_ii --------------------------
	.section	.nv.info._Z51convolution_tiled_2D_const_mem_kernel_block_size_p2PfS_ii,"",@"SHT_CUDA_INFO"
	.sectionflags	@""
	.align	4


	//----- nvinfo : EIATTR_CUDA_API_VERSION
	.align		4
        /*0000*/ 	.byte	0x04, 0x37
        /*0002*/ 	.short	(.L_14 - .L_13)
.L_13:
        /*0004*/ 	.word	0x00000082


	//----- nvinfo : EIATTR_KPARAM_INFO
	.align		4
.L_14:
        /*0008*/ 	.byte	0x04, 0x17
        /*000a*/ 	.short	(.L_16 - .L_15)
.L_15:
        /*000c*/ 	.word	0x00000000
        /*0010*/ 	.short	0x0003
        /*0012*/ 	.short	0x0014
        /*0014*/ 	.byte	0x00, 0xf0, 0x11, 0x00


	//----- nvinfo : EIATTR_KPARAM_INFO
	.align		4
.L_16:
        /*0018*/ 	.byte	0x04, 0x17
        /*001a*/ 	.short	(.L_18 - .L_17)
.L_17:
        /*001c*/ 	.word	0x00000000
        /*0020*/ 	.short	0x0002
        /*0022*/ 	.short	0x0010
        /*0024*/ 	.byte	0x00, 0xf0, 0x11, 0x00


	//----- nvinfo : EIATTR_KPARAM_INFO
	.align		4
.L_18:
        /*0028*/ 	.byte	0x04, 0x17
        /*002a*/ 	.short	(.L_20 - .L_19)
.L_19:
        /*002c*/ 	.word	0x00000000
        /*0030*/ 	.short	0x0001
        /*0032*/ 	.short	0x0008
        /*0034*/ 	.byte	0x00, 0xf5, 0x21, 0x00


	//----- nvinfo : EIATTR_KPARAM_INFO
	.align		4
.L_20:
        /*0038*/ 	.byte	0x04, 0x17
        /*003a*/ 	.short	(.L_22 - .L_21)
.L_21:
        /*003c*/ 	.word	0x00000000
        /*0040*/ 	.short	0x0000
        /*0042*/ 	.short	0x0000
        /*0044*/ 	.byte	0x00, 0xf5, 0x21, 0x00


	//----- nvinfo : EIATTR_SPARSE_MMA_MASK
	.align		4
.L_22:
        /*0048*/ 	.byte	0x03, 0x50
        /*004a*/ 	.short	0x0000


	//----- nvinfo : EIATTR_MAXREG_COUNT
	.align		4
        /*004c*/ 	.byte	0x03, 0x1b
        /*004e*/ 	.short	0x00ff


	//----- nvinfo : EIATTR_NUM_BARRIERS
	.align		4
        /*0050*/ 	.byte	0x02, 0x4c
        /*0052*/ 	.byte	0x01
	.zero		1


	//----- nvinfo : EIATTR_MERCURY_ISA_VERSION
	.align		4
        /*0054*/ 	.byte	0x03, 0x5f
        /*0056*/ 	.short	0x0101


	//----- nvinfo : EIATTR_VRC_CTA_INIT_COUNT
	.align		4
        /*0058*/ 	.byte	0x02, 0x4a
	.zero		1
	.zero		1


	//----- nvinfo : EIATTR_EXIT_INSTR_OFFSETS
	.align		4
        /*005c*/ 	.byte	0x04, 0x1c
        /*005e*/ 	.short	(.L_24 - .L_23)


	//   ....[0]....
.L_23:
        /*0060*/ 	.word	0x00000cd0


	//   ....[1]....
        /*0064*/ 	.word	0x00000ed0


	//----- nvinfo : EIATTR_CRS_STACK_SIZE
	.align		4
.L_24:
        /*0068*/ 	.byte	0x04, 0x1e
        /*006a*/ 	.short	(.L_26 - .L_25)
.L_25:
        /*006c*/ 	.word	0x00000000


	//----- nvinfo : EIATTR_CBANK_PARAM_SIZE
	.align		4
.L_26:
        /*0070*/ 	.byte	0x03, 0x19
        /*0072*/ 	.short	0x0018


	//----- nvinfo : EIATTR_PARAM_CBANK
	.align		4
        /*0074*/ 	.byte	0x04, 0x0a
        /*0076*/ 	.short	(.L_28 - .L_27)
	.align		4
.L_27:
        /*0078*/ 	.word	index@(.nv.constant0._Z51convolution_tiled_2D_const_mem_kernel_block_size_p2PfS_ii)
        /*007c*/ 	.short	0x0380
        /*007e*/ 	.short	0x0018


	//----- nvinfo : EIATTR_SW_WAR
	.align		4
.L_28:
        /*0080*/ 	.byte	0x04, 0x36
        /*0082*/ 	.short	(.L_30 - .L_29)
.L_29:
        /*0084*/ 	.word	0x00000008
.L_30:


//--------------------- .nv.info._Z37convolution_tiled_2D_const_mem_kernelPfS_ii --------------------------
	.section	.nv.info._Z37convolution_tiled_2D_const_mem_kernelPfS_ii,"",@"SHT_CUDA_INFO"
	.sectionflags	@""
	.align	4


	//----- nvinfo : EIATTR_CUDA_API_VERSION
	.align		4
        /*0000*/ 	.byte	0x04, 0x37
        /*0002*/ 	.short	(.L_32 - .L_31)
.L_31:
        /*0004*/ 	.word	0x00000082


	//----- nvinfo : EIATTR_KPARAM_INFO
	.align		4
.L_32:
        /*0008*/ 	.byte	0x04, 0x17
        /*000a*/ 	.short	(.L_34 - .L_33)
.L_33:
        /*000c*/ 	.word	0x00000000
        /*0010*/ 	.short	0x0003
        /*0012*/ 	.short	0x0014
        /*0014*/ 	.byte	0x00, 0xf0, 0x11, 0x00


	//----- nvinfo : EIATTR_KPARAM_INFO
	.align		4
.L_34:
        /*0018*/ 	.byte	0x04, 0x17
        /*001a*/ 	.short	(.L_36 - .L_35)
.L_35:
        /*001c*/ 	.word	0x00000000
        /*0020*/ 	.short	0x0002
        /*0022*/ 	.short	0x0010
        /*0024*/ 	.byte	0x00, 0xf0, 0x11, 0x00


	//----- nvinfo : EIATTR_KPARAM_INFO
	.align		4
.L_36:
        /*0028*/ 	.byte	0x04, 0x17
        /*002a*/ 	.short	(.L_38 - .L_37)
.L_37:
        /*002c*/ 	.word	0x00000000
        /*0030*/ 	.short	0x0001
        /*0032*/ 	.short	0x0008
        /*0034*/ 	.byte	0x00, 0xf5, 0x21, 0x00


	//----- nvinfo : EIATTR_KPARAM_INFO
	.align		4
.L_38:
        /*0038*/ 	.byte	0x04, 0x17
        /*003a*/ 	.short	(.L_40 - .L_39)
.L_39:
        /*003c*/ 	.word	0x00000000
        /*0040*/ 	.short	0x0000
        /*0042*/ 	.short	0x0000
        /*0044*/ 	.byte	0x00, 0xf5, 0x21, 0x00


	//----- nvinfo : EIATTR_SPARSE_MMA_MASK
	.align		4
.L_40:
        /*0048*/ 	.byte	0x03, 0x50
        /*004a*/ 	.short	0x0000


	//----- nvinfo : EIATTR_MAXREG_COUNT
	.align		4
        /*004c*/ 	.byte	0x03, 0x1b
        /*004e*/ 	.short	0x00ff


	//----- nvinfo : EIATTR_NUM_BARRIERS
	.align		4
        /*0050*/ 	.byte	0x02, 0x4c
        /*0052*/ 	.byte	0x01
	.zero		1


	//----- nvinfo : EIATTR_MERCURY_ISA_VERSION
	.align		4
        /*0054*/ 	.byte	0x03, 0x5f
        /*0056*/ 	.short	0x0101


	//----- nvinfo : EIATTR_VRC_CTA_INIT_COUNT
	.align		4
        /*0058*/ 	.byte	0x02, 0x4a
	.zero		1
	.zero		1


	//----- nvinfo : EIATTR_EXIT_INSTR_OFFSETS
	.align		4
        /*005c*/ 	.byte	0x04, 0x1c
        /*005e*/ 	.short	(.L_42 - .L_41)


	//   ....[0]....
.L_41:
        /*0060*/ 	.word	0x000001f0


	//   ....[1]....
        /*0064*/ 	.word	0x00000230


	//   ....[2]....
        /*0068*/ 	.word	0x000003d0


	//----- nvinfo : EIATTR_CBANK_PARAM_SIZE
	.align		4
.L_42:
        /*006c*/ 	.byte	0x03, 0x19
        /*006e*/ 	.short	0x0018


	//----- nvinfo : EIATTR_PARAM_CBANK
	.align		4
        /*0070*/ 	.byte	0x04, 0x0a
        /*0072*/ 	.short	(.L_44 - .L_43)
	.align		4
.L_43:
        /*0074*/ 	.word	index@(.nv.constant0._Z37convolution_tiled_2D_const_mem_kernelPfS_ii)
        /*0078*/ 	.short	0x0380
        /*007a*/ 	.short	0x0018


	//----- nvinfo : EIATTR_SW_WAR
	.align		4
.L_44:
        /*007c*/ 	.byte	0x04, 0x36
        /*007e*/ 	.short	(.L_46 - .L_45)
.L_45:
        /*0080*/ 	.word	0x00000008
.L_46:


//--------------------- .nv.callgraph             --------------------------
	.section	.nv.callgraph,"",@"SHT_CUDA_CALLGRAPH"
	.align	4
	.sectionentsize	8
	.align		4
        /*0000*/ 	.word	0x00000000
	.align		4
        /*0004*/ 	.word	0xffffffff
	.align		4
        /*0008*/ 	.word	0x00000000
	.align		4
        /*000c*/ 	.word	0xfffffffe
	.align		4
        /*0010*/ 	.word	0x00000000
	.align		4
        /*0014*/ 	.word	0xfffffffd
	.align		4
        /*0018*/ 	.word	0x00000000
	.align		4
        /*001c*/ 	.word	0xfffffffc


//--------------------- .nv.constant3             --------------------------
	.section	.nv.constant3,"a",@progbits
	.align	4
.nv.constant3:
	.type		F_c,@object
	.size		F_c,(.L_0 - F_c)
F_c:
	.zero		36
.L_0:


//--------------------- .text._Z51convolution_tiled_2D_const_mem_kernel_block_size_p2PfS_ii --------------------------
	.section	.text._Z51convolution_tiled_2D_const_mem_kernel_block_size_p2PfS_ii,"ax",@progbits
	.align	128
        .global         _Z51convolution_tiled_2D_const_mem_kernel_block_size_p2PfS_ii
        .type           _Z51convolution_tiled_2D_const_mem_kernel_block_size_p2PfS_ii,@function
        .size           _Z51convolution_tiled_2D_const_mem_kernel_block_size_p2PfS_ii,(.L_x_14 - _Z51convolution_tiled_2D_const_mem_kernel_block_size_p2PfS_ii)
        .other          _Z51convolution_tiled_2D_const_mem_kernel_block_size_p2PfS_ii,@"STO_CUDA_ENTRY STV_DEFAULT"
_Z51convolution_tiled_2D_const_mem_kernel_block_size_p2PfS_ii:
.text._Z51convolution_tiled_2D_const_mem_kernel_block_size_p2PfS_ii:
[----:B------:R-:W-:Y:S01]  /*0000*/  LDC R1, c[0x0][0x37c] ;  /* 0x0000df00ff017b82 */ /* 0x000fe20000000800 */
[----:B------:R-:W0:Y:S01]  /*0010*/  S2R R15, SR_TID.Y ;  /* 0x00000000000f7919 */ /* 0x000e220000002200 */
[----:B------:R-:W1:Y:S01]  /*0020*/  LDCU.64 UR6, c[0x0][0x358] ;  /* 0x00006b00ff0677ac */ /* 0x000e620008000a00 */
[----:B------:R-:W-:Y:S01]  /*0030*/  BSSY.RECONVERGENT B2, `(.L_x_0) ;  /* 0x00000c5000027945 */ /* 0x000fe20003800200 */
[----:B------:R-:W2:Y:S01]  /*0040*/  S2R R3, SR_CTAID.X ;  /* 0x0000000000037919 */ /* 0x000ea20000002500 */
[----:B------:R-:W3:Y:S01]  /*0050*/  S2R R14, SR_CTAID.Y ;  /* 0x00000000000e7919 */ /* 0x000ee20000002600 */
[----:B------:R-:W4:Y:S01]  /*0060*/  S2R R0, SR_TID.X ;  /* 0x0000000000007919 */ /* 0x000f220000002100 */
[----:B0-----:R-:W-:Y:S01]  /*0070*/  ISETP.GT.U32.AND P0, PT, R15, 0x1f, PT ;  /* 0x0000001f0f00780c */ /* 0x001fe20003f04070 */
[----:B--2---:R-:W-:Y:S02]  /*0080*/  IMAD R3, R3, 0x1e, RZ ;  /* 0x0000001e03037824 */ /* 0x004fe400078e02ff */
[----:B---3--:R-:W-:-:S02]  /*0090*/  IMAD R2, R14, 0x1e, R15 ;  /* 0x0000001e0e027824 */ /* 0x008fc400078e020f */
[----:B----4-:R-:W-:-:S08]  /*00a0*/  IMAD.IADD R5, R3, 0x1, R0 ;  /* 0x0000000103057824 */ /* 0x010fd000078e0200 */
[----:B-1----:R-:W-:Y:S05]  /*00b0*/  @P0 BRA `(.L_x_1) ;  /* 0x0000000800f00947 */ /* 0x002fea0003800000 */
[----:B------:R-:W0:Y:S01]  /*00c0*/  LDC R4, c[0x0][0x360] ;  /* 0x0000d800ff047b82 */ /* 0x000e220000000800 */
[----:B------:R-:W1:Y:S01]  /*00d0*/  LDCU UR4, c[0x0][0x390] ;  /* 0x00007200ff0477ac */ /* 0x000e620008000800 */
[----:B------:R-:W-:Y:S01]  /*00e0*/  HFMA2 R17, -RZ, RZ, 0, 1.78813934326171875e-06 ;  /* 0x0000001eff117431 */ /* 0x000fe200000001ff */
[----:B0-----:R-:W0:Y:S01]  /*00f0*/  I2F.U32.RP R11, R4 ;  /* 0x00000004000b7306 */ /* 0x001e220000209000 */
[----:B------:R-:W-:Y:S01]  /*0100*/  IMAD.IADD R7, R0, 0x1, R4 ;  /* 0x0000000100077824 */ /* 0x000fe200078e0204 */
[----:B------:R-:W-:-:S04]  /*0110*/  ISETP.NE.U32.AND P3, PT, R4, RZ, PT ;  /* 0x000000ff0400720c */ /* 0x000fc80003f65070 */
[C---:B------:R-:W-:Y:S02]  /*0120*/  ISETP.GE.U32.AND P0, PT, R7.reuse, 0x20, PT ;  /* 0x000000200700780c */ /* 0x040fe40003f06070 */
[----:B------:R-:W-:Y:S02]  /*0130*/  VIMNMX.U32 R6, PT, PT, R7, 0x20, !PT ;  /* 0x0000002007067848 */ /* 0x000fe40007fe0000 */
[----:B------:R-:W-:Y:S01]  /*0140*/  SEL R10, RZ, 0x1, P0 ;  /* 0x00000001ff0a7807 */ /* 0x000fe20000000000 */
[----:B0-----:R-:W0:Y:S02]  /*0150*/  MUFU.RCP R11, R11 ;  /* 0x0000000b000b7308 */ /* 0x001e240000001000 */
[----:B0-----:R-:W-:-:S06]  /*0160*/  VIADD R8, R11, 0xffffffe ;  /* 0x0ffffffe0b087836 */ /* 0x001fcc0000000000 */
[----:B------:R0:W2:Y:S02]  /*0170*/  F2I.FTZ.U32.TRUNC.NTZ R9, R8 ;  /* 0x0000000800097305 */ /* 0x0000a4000021f000 */
[----:B0-----:R-:W-:Y:S01]  /*0180*/  IMAD.MOV.U32 R8, RZ, RZ, RZ ;  /* 0x000000ffff087224 */ /* 0x001fe200078e00ff */
[----:B--2---:R-:W-:-:S05]  /*0190*/  IADD3 R13, PT, PT, RZ, -R9, RZ ;  /* 0x80000009ff0d7210 */ /* 0x004fca0007ffe0ff */
[----:B------:R-:W-:-:S04]  /*01a0*/  IMAD R13, R13, R4, RZ ;  /* 0x000000040d0d7224 */ /* 0x000fc800078e02ff */
[----:B------:R-:W-:Y:S01]  /*01b0*/  IMAD.HI.U32 R12, R9, R13, R8 ;  /* 0x0000000d090c7227 */ /* 0x000fe200078e0008 */
[----:B------:R-:W-:-:S03]  /*01c0*/  IADD3 R9, PT, PT, R6, -R7, -R10 ;  /* 0x8000000706097210 */ /* 0x000fc60007ffe80a */
[----:B------:R-:W-:Y:S02]  /*01d0*/  IMAD R8, R14, R17, -0x1 ;  /* 0xffffffff0e087424 */ /* 0x000fe400078e0211 */
[----:B------:R-:W-:-:S05]  /*01e0*/  IMAD.HI.U32 R11, R12, R9, RZ ;  /* 0x000000090c0b7227 */ /* 0x000fca00078e00ff */
[----:B------:R-:W-:-:S05]  /*01f0*/  IADD3 R6, PT, PT, -R11, RZ, RZ ;  /* 0x000000ff0b067210 */ /* 0x000fca0007ffe1ff */
[----:B------:R-:W-:Y:S02]  /*0200*/  IMAD R9, R4, R6, R9 ;  /* 0x0000000604097224 */ /* 0x000fe400078e0209 */
[----:B------:R-:W0:Y:S03]  /*0210*/  LDC R6, c[0x0][0x364] ;  /* 0x0000d900ff067b82 */ /* 0x000e260000000800 */
[----:B------:R-:W-:-:S13]  /*0220*/  ISETP.GE.U32.AND P0, PT, R9, R4, PT ;  /* 0x000000040900720c */ /* 0x000fda0003f06070 */
[----:B------:R-:W-:Y:S02]  /*0230*/  @P0 IMAD.IADD R9, R9, 0x1, -R4 ;  /* 0x0000000109090824 */ /* 0x000fe400078e0a04 */
[----:B------:R-:W-:-:S03]  /*0240*/  @P0 VIADD R11, R11, 0x1 ;  /* 0x000000010b0b0836 */ /* 0x000fc60000000000 */
[----:B------:R-:W-:Y:S01]  /*0250*/  ISETP.GE.U32.AND P1, PT, R9, R4, PT ;  /* 0x000000040900720c */ /* 0x000fe20003f26070 */
[----:B------:R-:W-:-:S04]  /*0260*/  VIADD R9, R5, 0xffffffff ;  /* 0xffffffff05097836 */ /* 0x000fc80000000000 */
[C---:B------:R-:W-:Y:S01]  /*0270*/  IMAD.IADD R13, R9.reuse, 0x1, R4 ;  /* 0x00000001090d7824 */ /* 0x040fe200078e0204 */
[----:B-1----:R-:W-:-:S04]  /*0280*/  ISETP.GE.AND P0, PT, R9, UR4, PT ;  /* 0x0000000409007c0c */ /* 0x002fc8000bf06270 */
[-C--:B------:R-:W-:Y:S02]  /*0290*/  IADD3 R12, PT, PT, R13, R4.reuse, RZ ;  /* 0x000000040d0c7210 */ /* 0x080fe40007ffe0ff */
[----:B------:R-:W-:Y:S01]  /*02a0*/  ISETP.GT.AND P0, PT, R9, -0x1, !P0 ;  /* 0xffffffff0900780c */ /* 0x000fe20004704270 */
[----:B------:R-:W-:Y:S01]  /*02b0*/  @P1 VIADD R11, R11, 0x1 ;  /* 0x000000010b0b1836 */ /* 0x000fe20000000000 */
[----:B------:R-:W-:Y:S02]  /*02c0*/  @!P3 LOP3.LUT R11, RZ, R4, RZ, 0x33, !PT ;  /* 0x00000004ff0bb212 */ /* 0x000fe400078e33ff */
[C---:B------:R-:W-:Y:S02]  /*02d0*/  ISETP.GE.AND P1, PT, R13.reuse, UR4, PT ;  /* 0x000000040d007c0c */ /* 0x040fe4000bf26270 */
[----:B------:R-:W-:Y:S01]  /*02e0*/  ISETP.GE.AND P2, PT, R12, UR4, PT ;  /* 0x000000040c007c0c */ /* 0x000fe2000bf46270 */
[----:B------:R-:W-:Y:S01]  /*02f0*/  IMAD.IADD R9, R10, 0x1, R11 ;  /* 0x000000010a097824 */ /* 0x000fe200078e020b */
[C---:B------:R-:W-:Y:S01]  /*0300*/  LEA R10, R4.reuse, R3, 0x1 ;  /* 0x00000003040a7211 */ /* 0x040fe200078e08ff */
[----:B------:R-:W-:Y:S01]  /*0310*/  IMAD.MOV.U32 R11, RZ, RZ, R15 ;  /* 0x000000ffff0b7224 */ /* 0x000fe200078e000f */
[----:B------:R-:W-:Y:S01]  /*0320*/  ISETP.GT.AND P1, PT, R13, -0x1, !P1 ;  /* 0xffffffff0d00780c */ /* 0x000fe20004f24270 */
[----:B------:R-:W-:Y:S01]  /*0330*/  IMAD R13, R4, 0x3, R3 ;  /* 0x00000003040d7824 */ /* 0x000fe200078e0203 */
[----:B------:R-:W-:Y:S01]  /*0340*/  ISETP.GT.AND P2, PT, R12, -0x1, !P2 ;  /* 0xffffffff0c00780c */ /* 0x000fe20005744270 */
[----:B------:R-:W-:Y:S01]  /*0350*/  IMAD.IADD R12, R3, 0x1, R4 ;  /* 0x00000001030c7824 */ /* 0x000fe200078e0204 */
[----:B------:R-:W-:-:S11]  /*0360*/  IADD3 R14, PT, PT, R10, -0x1, RZ ;  /* 0xffffffff0a0e7810 */ /* 0x000fd60007ffe0ff */
.L_x_11:
[----:B------:R-:W-:Y:S01]  /*0370*/  ISETP.GT.U32.AND P3, PT, R0, 0x1f, PT ;  /* 0x0000001f0000780c */ /* 0x000fe20003f64070 */
[----:B------:R-:W-:-:S12]  /*0380*/  BSSY.RECONVERGENT B1, `(.L_x_2) ;  /* 0x000008c000017945 */ /* 0x000fd80003800200 */
[----:B-12---:R-:W-:Y:S05]  /*0390*/  @P3 BRA `(.L_x_3) ;  /* 0x0000000800283947 */ /* 0x006fea0003800000 */
[----:B------:R-:W1:Y:S01]  /*03a0*/  S2UR UR5, SR_CgaCtaId ;  /* 0x00000000000579c3 */ /* 0x000e620000008800 */
[----:B------:R-:W2:Y:S01]  /*03b0*/  LDCU UR8, c[0x0][0x394] ;  /* 0x00007280ff0877ac */ /* 0x000ea20008000800 */
[----:B------:R-:W-:Y:S01]  /*03c0*/  LOP3.LUT R20, R9, 0x3, RZ, 0xc0, !PT ;  /* 0x0000000309147812 */ /* 0x000fe200078ec0ff */
[----:B------:R-:W-:Y:S01]  /*03d0*/  IMAD.IADD R16, R8, 0x1, R11 ;  /* 0x0000000108107824 */ /* 0x000fe200078e020b */
[----:B------:R-:W-:Y:S01]  /*03e0*/  BSSY.RECONVERGENT B0, `(.L_x_4) ;  /* 0x000003b000007945 */ /* 0x000fe20003800200 */
[----:B------:R-:W-:Y:S01]  /*03f0*/  UMOV UR4, 0x400 ;  /* 0x0000040000047882 */ /* 0x000fe20000000000 */
[----:B------:R-:W-:Y:S01]  /*0400*/  ISETP.NE.AND P4, PT, R20, 0x3, PT ;  /* 0x000000031400780c */ /* 0x000fe20003f85270 */
[----:B------:R-:W-:Y:S01]  /*0410*/  IMAD.MOV.U32 R15, RZ, RZ, R0 ;  /* 0x000000ffff0f7224 */ /* 0x000fe200078e0000 */
[----:B--2---:R-:W-:-:S04]  /*0420*/  ISETP.GE.AND P3, PT, R16, UR8, PT ;  /* 0x0000000810007c0c */ /* 0x004fc8000bf66270 */
[----:B------:R-:W-:Y:S01]  /*0430*/  ISETP.GT.AND P3, PT, R16, -0x1, !P3 ;  /* 0xffffffff1000780c */ /* 0x000fe20005f64270 */
[----:B-1----:R-:W-:-:S06]  /*0440*/  ULEA UR4, UR5, UR4, 0x18 ;  /* 0x0000000405047291 */ /* 0x002fcc000f8ec0ff */
[----:B------:R-:W-:Y:S01]  /*0450*/  LEA R29, R11, UR4, 0x7 ;  /* 0x000000040b1d7c11 */ /* 0x000fe2000f8e38ff */
[----:B------:R-:W-:Y:S06]  /*0460*/  @!P4 BRA `(.L_x_5) ;  /* 0x0000000000c8c947 */ /* 0x000fec0003800000 */
[----:B------:R-:W-:Y:S01]  /*0470*/  PLOP3.LUT P4, PT, P3, P0, PT, 0x80, 0x8 ;  /* 0x000000000008781c */ /* 0x000fe20001f81070 */
[----:B------:R-:W-:Y:S01]  /*0480*/  BSSY.RECONVERGENT B3, `(.L_x_6) ;  /* 0x000000d000037945 */ /* 0x000fe20003800200 */
[----:B------:R-:W-:Y:S01]  /*0490*/  ISETP.NE.AND P5, PT, R20, RZ, PT ;  /* 0x000000ff1400720c */ /* 0x000fe20003fa5270 */
[----:B------:R-:W-:-:S10]  /*04a0*/  VIADD R17, R5, 0xffffffff ;  /* 0xffffffff05117836 */ /* 0x000fd40000000000 */
[----:B------:R-:W-:-:S05]  /*04b0*/  @!P4 LEA R15, R0, R29, 0x2 ;  /* 0x0000001d000fc211 */ /* 0x000fca00078e10ff */
[----:B------:R1:W-:Y:S01]  /*04c0*/  @!P4 STS [R15], RZ ;  /* 0x000000ff0f00c388 */ /* 0x0003e20000000800 */
[----:B------:R-:W-:Y:S05]  /*04d0*/  @!P4 BRA `(.L_x_7) ;  /* 0x00000000001cc947 */ /* 0x000fea0003800000 */
[----:B------:R-:W2:Y:S01]  /*04e0*/  LDC.64 R18, c[0x0][0x380] ;  /* 0x0000e000ff127b82 */ /* 0x000ea20000000a00 */
[----:B------:R-:W1:Y:S02]  /*04f0*/  LDCU UR4, c[0x0][0x390] ;  /* 0x00007200ff0477ac */ /* 0x000e640008000800 */
[----:B-1----:R-:W-:-:S04]  /*0500*/  IMAD R15, R16, UR4, R17 ;  /* 0x00000004100f7c24 */ /* 0x002fc8000f8e0211 */
[----:B--2---:R-:W-:-:S06]  /*0510*/  IMAD.WIDE R18, R15, 0x4, R18 ;  /* 0x000000040f127825 */ /* 0x004fcc00078e0212 */
[----:B------:R-:W2:Y:S01]  /*0520*/  LDG.E R18, desc[UR6][R18.64] ;  /* 0x0000000612127981 */ /* 0x000ea2000c1e1900 */
[----:B------:R-:W-:-:S05]  /*0530*/  IMAD R15, R0, 0x4, R29 ;  /* 0x00000004000f7824 */ /* 0x000fca00078e021d */
[----:B--2---:R2:W-:Y:S02]  /*0540*/  STS [R15], R18 ;  /* 0x000000120f007388 */ /* 0x0045e40000000800 */
.L_x_7:
[----:B------:R-:W-:Y:S05]  /*0550*/  BSYNC.RECONVERGENT B3 ;  /* 0x0000000000037941 */ /* 0x000fea0003800200 */
.L_x_6:
[----:B-12---:R-:W-:Y:S01]  /*0560*/  MOV R15, R7 ;  /* 0x00000007000f7202 */ /* 0x006fe20000000f00 */
[----:B------:R-:W-:Y:S06]  /*0570*/  @!P5 BRA `(.L_x_5) ;  /* 0x000000000084d947 */ /* 0x000fec0003800000 */
[----:B------:R-:W-:Y:S01]  /*0580*/  PLOP3.LUT P4, PT, P3, P1, PT, 0x80, 0x8 ;  /* 0x000000000008781c */ /* 0x000fe20001f83070 */
[----:B------:R-:W-:Y:S01]  /*0590*/  BSSY.RECONVERGENT B3, `(.L_x_8) ;  /* 0x000000e000037945 */ /* 0x000fe20003800200 */
[----:B------:R-:W-:Y:S01]  /*05a0*/  ISETP.NE.AND P5, PT, R20, 0x1, PT ;  /* 0x000000011400780c */ /* 0x000fe20003fa5270 */
[----:B------:R-:W-:Y:S01]  /*05b0*/  IMAD.IADD R21, R17, 0x1, R4 ;  /* 0x0000000111157824 */ /* 0x000fe200078e0204 */
[----:B------:R-:W-:-:S09]  /*05c0*/  IADD3 R20, PT, PT, R7, R4, RZ ;  /* 0x0000000407147210 */ /* 0x000fd20007ffe0ff */
[----:B------:R-:W-:-:S05]  /*05d0*/  @!P4 IMAD R15, R7, 0x4, R29 ;  /* 0x00000004070fc824 */ /* 0x000fca00078e021d */
[----:B------:R1:W-:Y:S01]  /*05e0*/  @!P4 STS [R15], RZ ;  /* 0x000000ff0f00c388 */ /* 0x0003e20000000800 */
[----:B------:R-:W-:Y:S05]  /*05f0*/  @!P4 BRA `(.L_x_9) ;  /* 0x00000000001cc947 */ /* 0x000fea0003800000 */
[----:B------:R-:W2:Y:S01]  /*0600*/  LDC.64 R18, c[0x0][0x380] ;  /* 0x0000e000ff127b82 */ /* 0x000ea20000000a00 */
[----:B------:R-:W1:Y:S02]  /*0610*/  LDCU UR4, c[0x0][0x390] ;  /* 0x00007200ff0477ac */ /* 0x000e640008000800 */
[----:B-1----:R-:W-:-:S04]  /*0620*/  IMAD R15, R16, UR4, R21 ;  /* 0x00000004100f7c24 */ /* 0x002fc8000f8e0215 */
[----:B--2---:R-:W-:-:S06]  /*0630*/  IMAD.WIDE R18, R15, 0x4, R18 ;  /* 0x000000040f127825 */ /* 0x004fcc00078e0212 */
[----:B------:R-:W2:Y:S01]  /*0640*/  LDG.E R18, desc[UR6][R18.64] ;  /* 0x0000000612127981 */ /* 0x000ea2000c1e1900 */
[----:B------:R-:W-:-:S05]  /*0650*/  LEA R15, R7, R29, 0x2 ;  /* 0x0000001d070f7211 */ /* 0x000fca00078e10ff */
[----:B--2---:R2:W-:Y:S02]  /*0660*/  STS [R15], R18 ;  /* 0x000000120f007388 */ /* 0x0045e40000000800 */
.L_x_9:
[----:B------:R-:W-:Y:S05]  /*0670*/  BSYNC.RECONVERGENT B3 ;  /* 0x0000000000037941 */ /* 0x000fea0003800200 */
.L_x_8:
[----:B-12---:R-:W-:Y:S01]  /*0680*/  IMAD.MOV.U32 R15, RZ, RZ, R20 ;  /* 0x000000ffff0f7224 */ /* 0x006fe200078e0014 */
[----:B------:R-:W-:Y:S06]  /*0690*/  @!P5 BRA `(.L_x_5) ;  /* 0x00000000003cd947 */ /* 0x000fec0003800000 */
[----:B------:R-:W-:Y:S01]  /*06a0*/  PLOP3.LUT P4, PT, P3, P2, PT, 0x80, 0x8 ;  /* 0x000000000008781c */ /* 0x000fe20001f85070 */
[----:B------:R-:W-:-:S12]  /*06b0*/  IMAD.IADD R22, R20, 0x1, R4 ;  /* 0x0000000114167824 */ /* 0x000fd800078e0204 */
[----:B------:R-:W-:Y:S02]  /*06c0*/  @!P4 LEA R17, R20, R29, 0x2 ;  /* 0x0000001d1411c211 */ /* 0x000fe400078e10ff */
[----:B------:R-:W-:-:S03]  /*06d0*/  @!P4 MOV R15, R22 ;  /* 0x00000016000fc202 */ /* 0x000fc60000000f00 */
[----:B------:R1:W-:Y:S01]  /*06e0*/  @!P4 STS [R17], RZ ;  /* 0x000000ff1100c388 */ /* 0x0003e20000000800 */
[----:B------:R-:W-:Y:S05]  /*06f0*/  @!P4 BRA `(.L_x_5) ;  /* 0x000000000024c947 */ /* 0x000fea0003800000 */
[----:B------:R-:W2:Y:S01]  /*0700*/  LDC.64 R18, c[0x0][0x380] ;  /* 0x0000e000ff127b82 */ /* 0x000ea20000000a00 */
[----:B------:R-:W3:Y:S01]  /*0710*/  LDCU UR4, c[0x0][0x390] ;  /* 0x00007200ff0477ac */ /* 0x000ee20008000800 */
[----:B------:R-:W-:-:S04]  /*0720*/  IMAD.IADD R15, R21, 0x1, R4 ;  /* 0x00000001150f7824 */ /* 0x000fc800078e0204 */
[----:B---3--:R-:W-:-:S04]  /*0730*/  IMAD R15, R16, UR4, R15 ;  /* 0x00000004100f7c24 */ /* 0x008fc8000f8e020f */
[----:B--2---:R-:W-:-:S06]  /*0740*/  IMAD.WIDE R18, R15, 0x4, R18 ;  /* 0x000000040f127825 */ /* 0x004fcc00078e0212 */
[----:B------:R-:W2:Y:S01]  /*0750*/  LDG.E R18, desc[UR6][R18.64] ;  /* 0x0000000612127981 */ /* 0x000ea2000c1e1900 */
[----:B-1----:R-:W-:Y:S01]  /*0760*/  LEA R17, R20, R29, 0x2 ;  /* 0x0000001d14117211 */ /* 0x002fe200078e10ff */
[----:B------:R-:W-:-:S04]  /*0770*/  IMAD.MOV.U32 R15, RZ, RZ, R22 ;  /* 0x000000ffff0f7224 */ /* 0x000fc800078e0016 */
[----:B--2---:R2:W-:Y:S03]  /*0780*/  STS [R17], R18 ;  /* 0x0000001211007388 */ /* 0x0045e60000000800 */
.L_x_5:
[----:B------:R-:W-:Y:S05]  /*0790*/  BSYNC.RECONVERGENT B0 ;  /* 0x0000000000007941 */ /* 0x000fea0003800200 */
.L_x_4:
[----:B------:R-:W-:-:S13]  /*07a0*/  ISETP.GE.U32.AND P4, PT, R9, 0x3, PT ;  /* 0x000000030900780c */ /* 0x000fda0003f86070 */
[----:B------:R-:W-:Y:S05]  /*07b0*/  @!P4 BRA `(.L_x_3) ;  /* 0x000000040020c947 */ /* 0x000fea0003800000 */
[----:B------:R-:W3:Y:S01]  /*07c0*/  LDCU UR4, c[0x0][0x390] ;  /* 0x00007200ff0477ac */ /* 0x000ee20008000800 */
[-C--:B------:R-:W-:Y:S01]  /*07d0*/  IADD3 R27, PT, PT, R12, R15.reuse, RZ ;  /* 0x0000000f0c1b7210 */ /* 0x080fe20007ffe0ff */
[--C-:B------:R-:W-:Y:S01]  /*07e0*/  IMAD.IADD R31, R13, 0x1, R15.reuse ;  /* 0x000000010d1f7824 */ /* 0x100fe200078e020f */
[-C--:B------:R-:W-:Y:S01]  /*07f0*/  IADD3 R33, PT, PT, R3, R15.reuse, RZ ;  /* 0x0000000f03217210 */ /* 0x080fe20007ffe0ff */
[C---:B------:R-:W-:Y:S01]  /*0800*/  IMAD.SHL.U32 R23, R15.reuse, 0x4, RZ ;  /* 0x000000040f177824 */ /* 0x040fe200078e00ff */
[----:B------:R-:W-:Y:S01]  /*0810*/  IADD3 R37, PT, PT, R14, R15, RZ ;  /* 0x0000000f0e257210 */ /* 0x000fe20007ffe0ff */
[--C-:B------:R-:W-:Y:S01]  /*0820*/  IMAD.IADD R22, R4, 0x1, R15.reuse ;  /* 0x0000000104167824 */ /* 0x100fe200078e020f */
[----:B------:R-:W-:Y:S01]  /*0830*/  IADD3 R30, PT, PT, R15, -0x1, RZ ;  /* 0xffffffff0f1e7810 */ /* 0x000fe20007ffe0ff */
[----:B------:R-:W-:Y:S01]  /*0840*/  IMAD.IADD R25, R10, 0x1, R15 ;  /* 0x000000010a197824 */ /* 0x000fe200078e020f */
[C---:B------:R-:W-:Y:S01]  /*0850*/  LEA R24, R4.reuse, R23, 0x3 ;  /* 0x0000001704187211 */ /* 0x040fe200078e18ff */
[----:B------:R-:W-:-:S02]  /*0860*/  IMAD R26, R4, 0xc, R23 ;  /* 0x0000000c041a7824 */ /* 0x000fc400078e0217 */
[C---:B---3--:R-:W-:Y:S02]  /*0870*/  IMAD R35, R16.reuse, UR4, R31 ;  /* 0x0000000410237c24 */ /* 0x048fe4000f8e021f */
[C---:B------:R-:W-:Y:S02]  /*0880*/  IMAD R28, R16.reuse, UR4, R27 ;  /* 0x00000004101c7c24 */ /* 0x040fe4000f8e021b */
[C---:B------:R-:W-:Y:S01]  /*0890*/  IMAD R15, R16.reuse, UR4, R33 ;  /* 0x00000004100f7c24 */ /* 0x040fe2000f8e0221 */
[----:B------:R-:W-:Y:S01]  /*08a0*/  IADD3 R35, PT, PT, R35, -0x1, RZ ;  /* 0xffffffff23237810 */ /* 0x000fe20007ffe0ff */
[----:B------:R-:W-:Y:S02]  /*08b0*/  IMAD R37, R16, UR4, R37 ;  /* 0x0000000410257c24 */ /* 0x000fe4000f8e0225 */
[----:B------:R-:W-:Y:S02]  /*08c0*/  VIADD R28, R28, 0xffffffff ;  /* 0xffffffff1c1c7836 */ /* 0x000fe40000000000 */
[----:B------:R-:W-:-:S07]  /*08d0*/  VIADD R15, R15, 0xffffffff ;  /* 0xffffffff0f0f7836 */ /* 0x000fce0000000000 */
.L_x_10:
[----:B------:R-:W3:Y:S01]  /*08e0*/  LDCU UR4, c[0x0][0x390] ;  /* 0x00007200ff0477ac */ /* 0x000ee20008000800 */
[----:B------:R-:W-:-:S04]  /*08f0*/  IADD3 R16, PT, PT, R33, -0x1, RZ ;  /* 0xffffffff21107810 */ /* 0x000fc80007ffe0ff */
[----:B---3--:R-:W-:-:S04]  /*0900*/  ISETP.GE.AND P4, PT, R16, UR4, PT ;  /* 0x0000000410007c0c */ /* 0x008fc8000bf86270 */
[----:B------:R-:W-:-:S04]  /*0910*/  ISETP.GT.AND P4, PT, R16, -0x1, !P4 ;  /* 0xffffffff1000780c */ /* 0x000fc80006784270 */
[----:B------:R-:W-:-:S13]  /*0920*/  PLOP3.LUT P4, PT, P3, P4, PT, 0x80, 0x8 ;  /* 0x000000000008781c */ /* 0x000fda0001f89070 */
[----:B-12---:R-:W1:Y:S02]  /*0930*/  @P4 LDC.64 R16, c[0x0][0x380] ;  /* 0x0000e000ff104b82 */ /* 0x006e640000000a00 */
[----:B-1----:R-:W-:-:S06]  /*0940*/  @P4 IMAD.WIDE R16, R15, 0x4, R16 ;  /* 0x000000040f104825 */ /* 0x002fcc00078e0210 */
[----:B------:R-:W2:Y:S01]  /*0950*/  @P4 LDG.E R16, desc[UR6][R16.64] ;  /* 0x0000000610104981 */ /* 0x000ea2000c1e1900 */
[----:B------:R-:W-:Y:S01]  /*0960*/  VIADD R18, R27, 0xffffffff ;  /* 0xffffffff1b127836 */ /* 0x000fe20000000000 */
[----:B------:R-:W-:Y:S02]  /*0970*/  IADD3 R32, PT, PT, R23, R29, RZ ;  /* 0x0000001d17207210 */ /* 0x000fe40007ffe0ff */
[----:B------:R-:W-:Y:S02]  /*0980*/  IADD3 R19, PT, PT, R31, -0x1, RZ ;  /* 0xffffffff1f137810 */ /* 0x000fe40007ffe0ff */
[----:B------:R-:W-:-:S04]  /*0990*/  ISETP.GE.AND P6, PT, R18, UR4, PT ;  /* 0x0000000412007c0c */ /* 0x000fc8000bfc6270 */
[----:B------:R-:W-:Y:S01]  /*09a0*/  ISETP.GT.AND P6, PT, R18, -0x1, !P6 ;  /* 0xffffffff1200780c */ /* 0x000fe200077c4270 */
[----:B------:R-:W-:-:S05]  /*09b0*/  VIADD R18, R25, 0xffffffff ;  /* 0xffffffff19127836 */ /* 0x000fca0000000000 */
[----:B------:R-:W-:-:S04]  /*09c0*/  ISETP.GE.AND P5, PT, R18, UR4, PT ;  /* 0x0000000412007c0c */ /* 0x000fc8000bfa6270 */
[----:B------:R-:W-:-:S04]  /*09d0*/  ISETP.GT.AND P5, PT, R18, -0x1, !P5 ;  /* 0xffffffff1200780c */ /* 0x000fc80006fa4270 */
[----:B------:R-:W-:Y:S01]  /*09e0*/  PLOP3.LUT P5, PT, P3, P5, PT, 0x80, 0x8 ;  /* 0x000000000008781c */ /* 0x000fe20001fab070 */
[----:B--2---:R1:W-:Y:S04]  /*09f0*/  @P4 STS [R32], R16 ;  /* 0x0000001020004388 */ /* 0x0043e80000000800 */
[----:B------:R2:W-:Y:S01]  /*0a00*/  @!P4 STS [R32], RZ ;  /* 0x000000ff2000c388 */ /* 0x0005e20000000800 */
[----:B------:R-:W-:Y:S02]  /*0a10*/  PLOP3.LUT P4, PT, P3, P6, PT, 0x80, 0x8 ;  /* 0x000000000008781c */ /* 0x000fe40001f8d070 */
[----:B------:R-:W-:-:S05]  /*0a20*/  ISETP.GE.AND P6, PT, R19, UR4, PT ;  /* 0x0000000413007c0c */ /* 0x000fca000bfc6270 */
[----:B-1----:R-:W1:Y:S01]  /*0a30*/  @P5 LDC.64 R16, c[0x0][0x380] ;  /* 0x0000e000ff105b82 */ /* 0x002e620000000a00 */
[----:B------:R-:W-:-:S04]  /*0a40*/  ISETP.GT.AND P6, PT, R19, -0x1, !P6 ;  /* 0xffffffff1300780c */ /* 0x000fc800077c4270 */
[----:B------:R-:W-:-:S03]  /*0a50*/  PLOP3.LUT P6, PT, P3, P6, PT, 0x80, 0x8 ;  /* 0x000000000008781c */ /* 0x000fc60001fcd070 */
[----:B------:R-:W3:Y:S10]  /*0a60*/  @P4 LDC.64 R20, c[0x0][0x380] ;  /* 0x0000e000ff144b82 */ /* 0x000ef40000000a00 */
[----:B------:R-:W4:Y:S01]  /*0a70*/  @P6 LDC.64 R18, c[0x0][0x380] ;  /* 0x0000e000ff126b82 */ /* 0x000f220000000a00 */
[----:B-1----:R-:W-:-:S06]  /*0a80*/  @P5 IMAD.WIDE R16, R37, 0x4, R16 ;  /* 0x0000000425105825 */ /* 0x002fcc00078e0210 */
[----:B------:R1:W5:Y:S01]  /*0a90*/  @P5 LDG.E R17, desc[UR6][R16.64] ;  /* 0x0000000610115981 */ /* 0x000362000c1e1900 */
[----:B---3--:R-:W-:-:S06]  /*0aa0*/  @P4 IMAD.WIDE R20, R28, 0x4, R20 ;  /* 0x000000041c144825 */ /* 0x008fcc00078e0214 */
[----:B------:R-:W3:Y:S01]  /*0ab0*/  @P4 LDG.E R20, desc[UR6][R20.64] ;  /* 0x0000000614144981 */ /* 0x000ee2000c1e1900 */
[----:B----4-:R-:W-:-:S06]  /*0ac0*/  @P6 IMAD.WIDE R18, R35, 0x4, R18 ;  /* 0x0000000423126825 */ /* 0x010fcc00078e0212 */
[----:B------:R-:W4:Y:S01]  /*0ad0*/  @P6 LDG.E R19, desc[UR6][R18.64] ;  /* 0x0000000612136981 */ /* 0x000f22000c1e1900 */
[--C-:B--2---:R-:W-:Y:S01]  /*0ae0*/  IMAD R32, R22, 0x4, R29.reuse ;  /* 0x0000000416207824 */ /* 0x104fe200078e021d */
[----:B------:R-:W-:Y:S01]  /*0af0*/  IADD3 R34, PT, PT, R24, R29, RZ ;  /* 0x0000001d18227210 */ /* 0x000fe20007ffe0ff */
[----:B------:R-:W-:Y:S01]  /*0b00*/  IMAD.IADD R36, R26, 0x1, R29 ;  /* 0x000000011a247824 */ /* 0x000fe200078e021d */
[----:B------:R-:W-:Y:S02]  /*0b10*/  LEA R30, R4, R30, 0x2 ;  /* 0x0000001e041e7211 */ /* 0x000fe400078e10ff */
[----:B------:R2:W-:Y:S03]  /*0b20*/  @!P4 STS [R32], RZ ;  /* 0x000000ff2000c388 */ /* 0x0005e60000000800 */
[----:B-1----:R-:W-:Y:S01]  /*0b30*/  VIADD R16, R30, 0x1 ;  /* 0x000000011e107836 */ /* 0x002fe20000000000 */
[C---:B------:R-:W-:Y:S01]  /*0b40*/  LEA R27, R4.reuse, R27, 0x2 ;  /* 0x0000001b041b7211 */ /* 0x040fe200078e10ff */
[C---:B------:R-:W-:Y:S01]  /*0b50*/  IMAD R25, R4.reuse, 0x4, R25 ;  /* 0x0000000404197824 */ /* 0x040fe200078e0219 */
[C---:B------:R-:W-:Y:S01]  /*0b60*/  LEA R33, R4.reuse, R33, 0x2 ;  /* 0x0000002104217211 */ /* 0x040fe200078e10ff */
[C---:B------:R-:W-:Y:S01]  /*0b70*/  IMAD R31, R4.reuse, 0x4, R31 ;  /* 0x00000004041f7824 */ /* 0x040fe200078e021f */
[C---:B------:R-:W-:Y:S01]  /*0b80*/  LEA R29, R4.reuse, R29, 0x4 ;  /* 0x0000001d041d7211 */ /* 0x040fe200078e20ff */
[C---:B------:R-:W-:Y:S01]  /*0b90*/  IMAD R15, R4.reuse, 0x4, R15 ;  /* 0x00000004040f7824 */ /* 0x040fe200078e020f */
[C---:B------:R-:W-:Y:S01]  /*0ba0*/  LEA R28, R4.reuse, R28, 0x2 ;  /* 0x0000001c041c7211 */ /* 0x040fe200078e10ff */
[C---:B------:R-:W-:Y:S01]  /*0bb0*/  IMAD R37, R4.reuse, 0x4, R37 ;  /* 0x0000000404257824 */ /* 0x040fe200078e0225 */
[----:B------:R-:W-:Y:S01]  /*0bc0*/  LEA R35, R4, R35, 0x2 ;  /* 0x0000002304237211 */ /* 0x000fe200078e10ff */
[----:B---3--:R2:W-:Y:S04]  /*0bd0*/  @P4 STS [R32], R20 ;  /* 0x0000001420004388 */ /* 0x0085e80000000800 */
[----:B------:R2:W-:Y:S04]  /*0be0*/  @!P5 STS [R34], RZ ;  /* 0x000000ff2200d388 */ /* 0x0005e80000000800 */
[----:B-----5:R2:W-:Y:S04]  /*0bf0*/  @P5 STS [R34], R17 ;  /* 0x0000001122005388 */ /* 0x0205e80000000800 */
[----:B------:R2:W-:Y:S04]  /*0c00*/  @!P6 STS [R36], RZ ;  /* 0x000000ff2400e388 */ /* 0x0005e80000000800 */
[----:B----4-:R2:W-:Y:S01]  /*0c10*/  @P6 STS [R36], R19 ;  /* 0x0000001324006388 */ /* 0x0105e20000000800 */
[----:B------:R-:W-:-:S13]  /*0c20*/  ISETP.GE.U32.AND P4, PT, R16, 0x20, PT ;  /* 0x000000201000780c */ /* 0x000fda0003f86070 */
[----:B--2---:R-:W-:Y:S05]  /*0c30*/  @!P4 BRA `(.L_x_10) ;  /* 0xfffffffc0028c947 */ /* 0x004fea000383ffff */
.L_x_3:
[----:B------:R-:W-:Y:S05]  /*0c40*/  BSYNC.RECONVERGENT B1 ;  /* 0x0000000000017941 */ /* 0x000fea0003800200 */
.L_x_2:
[----:B0-----:R-:W-:-:S05]  /*0c50*/  IMAD.IADD R11, R6, 0x1, R11 ;  /* 0x00000001060b7824 */ /* 0x001fca00078e020b */
[----:B------:R-:W-:-:S13]  /*0c60*/  ISETP.GE.U32.AND P3, PT, R11, 0x20, PT ;  /* 0x000000200b00780c */ /* 0x000fda0003f66070 */
[----:B------:R-:W-:Y:S05]  /*0c70*/  @!P3 BRA `(.L_x_11) ;  /* 0xfffffff400bcb947 */ /* 0x000fea000383ffff */
.L_x_1:
[----:B------:R-:W-:Y:S05]  /*0c80*/  BSYNC.RECONVERGENT B2 ;  /* 0x0000000000027941 */ /* 0x000fea0003800200 */
.L_x_0:
[----:B------:R-:W0:Y:S01]  /*0c90*/  LDCU.64 UR16, c[0x0][0x390] ;  /* 0x00007200ff1077ac */ /* 0x000e220008000a00 */
[----:B------:R-:W-:Y:S01]  /*0ca0*/  BAR.SYNC.DEFER_BLOCKING 0x0 ;  /* 0x0000000000007b1d */ /* 0x000fe20000010000 */
[----:B0-----:R-:W-:-:S04]  /*0cb0*/  ISETP.GE.AND P0, PT, R2, UR17, PT ;  /* 0x0000001102007c0c */ /* 0x001fc8000bf06270 */
[----:B------:R-:W-:-:S13]  /*0cc0*/  ISETP.GE.OR P0, PT, R5, UR16, P0 ;  /* 0x0000001005007c0c */ /* 0x000fda0008706670 */
[----:B------:R-:W-:Y:S05]  /*0cd0*/  @P0 EXIT ;  /* 0x000000000000094d */ /* 0x000fea0003800000 */
[----:B------:R-:W0:Y:S01]  /*0ce0*/  S2R R3, SR_TID.Y ;  /* 0x0000000000037919 */ /* 0x000e220000002200 */
[----:B------:R-:W3:Y:S01]  /*0cf0*/  S2UR UR5, SR_CgaCtaId ;  /* 0x00000000000579c3 */ /* 0x000ee20000008800 */
[----:B------:R-:W-:Y:S01]  /*0d00*/  UMOV UR4, 0x400 ;  /* 0x0000040000047882 */ /* 0x000fe20000000000 */
[----:B------:R-:W4:Y:S01]  /*0d10*/  LDCU.128 UR8, c[0x3][URZ] ;  /* 0x00c00000ff0877ac */ /* 0x000f220008000c00 */
[----:B------:R-:W5:Y:S01]  /*0d20*/  LDCU.128 UR12, c[0x3][0x10] ;  /* 0x00c00200ff0c77ac */ /* 0x000f620008000c00 */
[----:B---3--:R-:W-:-:S06]  /*0d30*/  ULEA UR4, UR5, UR4, 0x18 ;  /* 0x0000000405047291 */ /* 0x008fcc000f8ec0ff */
[----:B0-----:R-:W-:-:S04]  /*0d40*/  LEA R3, R3, UR4, 0x7 ;  /* 0x0000000403037c11 */ /* 0x001fc8000f8e38ff */
[----:B------:R-:W-:Y:S01]  /*0d50*/  LEA R3, R0, R3, 0x2 ;  /* 0x0000000300037211 */ /* 0x000fe200078e10ff */
[----:B------:R-:W0:Y:S04]  /*0d60*/  LDCU UR4, c[0x3][0x20] ;  /* 0x00c00400ff0477ac */ /* 0x000e280008000800 */
[----:B------:R-:W4:Y:S04]  /*0d70*/  LDS R0, [R3] ;  /* 0x0000000003007984 */ /* 0x000f280000000800 */
[----:B------:R-:W3:Y:S04]  /*0d80*/  LDS R7, [R3+0x4] ;  /* 0x0000040003077984 */ /* 0x000ee80000000800 */
[----:B------:R-:W5:Y:S04]  /*0d90*/  LDS R9, [R3+0x8] ;  /* 0x0000080003097984 */ /* 0x000f680000000800 */
[----:B------:R-:W0:Y:S04]  /*0da0*/  LDS R11, [R3+0x80] ;  /* 0x00008000030b7984 */ /* 0x000e280000000800 */
[----:B------:R-:W0:Y:S04]  /*0db0*/  LDS R13, [R3+0x84] ;  /* 0x00008400030d7984 */ /* 0x000e280000000800 */
[----:B------:R-:W0:Y:S04]  /*0dc0*/  LDS R15, [R3+0x88] ;  /* 0x00008800030f7984 */ /* 0x000e280000000800 */
[----:B-12---:R-:W1:Y:S04]  /*0dd0*/  LDS R17, [R3+0x100] ;  /* 0x0001000003117984 */ /* 0x006e680000000800 */
[----:B------:R-:W2:Y:S04]  /*0de0*/  LDS R19, [R3+0x104] ;  /* 0x0001040003137984 */ /* 0x000ea80000000800 */
[----:B------:R4:W2:Y:S02]  /*0df0*/  LDS R21, [R3+0x108] ;  /* 0x0001080003157984 */ /* 0x0008a40000000800 */
[----:B----4-:R-:W-:Y:S01]  /*0e00*/  FFMA R0, R0, UR8, RZ ;  /* 0x0000000800007c23 */ /* 0x010fe200080000ff */
[----:B------:R-:W-:-:S03]  /*0e10*/  IMAD R3, R2, UR16, R5 ;  /* 0x0000001002037c24 */ /* 0x000fc6000f8e0205 */
[----:B---3--:R-:W-:Y:S02]  /*0e20*/  FFMA R0, R7, UR9, R0 ;  /* 0x0000000907007c23 */ /* 0x008fe40008000000 */
[----:B------:R-:W3:Y:S02]  /*0e30*/  LDC.64 R6, c[0x0][0x388] ;  /* 0x0000e200ff067b82 */ /* 0x000ee40000000a00 */
[----:B-----5:R-:W-:-:S04]  /*0e40*/  FFMA R0, R9, UR10, R0 ;  /* 0x0000000a09007c23 */ /* 0x020fc80008000000 */
[----:B0-----:R-:W-:-:S04]  /*0e50*/  FFMA R0, R11, UR11, R0 ;  /* 0x0000000b0b007c23 */ /* 0x001fc80008000000 */
[----:B------:R-:W-:-:S04]  /*0e60*/  FFMA R0, R13, UR12, R0 ;  /* 0x0000000c0d007c23 */ /* 0x000fc80008000000 */
[----:B------:R-:W-:-:S04]  /*0e70*/  FFMA R0, R15, UR13, R0 ;  /* 0x0000000d0f007c23 */ /* 0x000fc80008000000 */
[----:B-1----:R-:W-:-:S04]  /*0e80*/  FFMA R0, R17, UR14, R0 ;  /* 0x0000000e11007c23 */ /* 0x002fc80008000000 */
[----:B--2---:R-:W-:Y:S01]  /*0e90*/  FFMA R0, R19, UR15, R0 ;  /* 0x0000000f13007c23 */ /* 0x004fe20008000000 */
[----:B---3--:R-:W-:-:S04]  /*0ea0*/  IMAD.WIDE R2, R3, 0x4, R6 ;  /* 0x0000000403027825 */ /* 0x008fc800078e0206 */
[----:B------:R-:W-:-:S05]  /*0eb0*/  FFMA R21, R21, UR4, R0 ;  /* 0x0000000415157c23 */ /* 0x000fca0008000000 */
[----:B------:R-:W-:Y:S01]  /*0ec0*/  STG.E desc[UR6][R2.64], R21 ;  /* 0x0000001502007986 */ /* 0x000fe2000c101906 */
[----:B------:R-:W-:Y:S05]  /*0ed0*/  EXIT ;  /* 0x000000000000794d */ /* 0x000fea0003800000 */
.L_x_12:
[----:B------:R-:W-:-:S00]  /*0ee0*/  BRA `(.L_x_12) ;  /* 0xfffffffc00fc7947 */ /* 0x000fc0000383ffff */
[----:B------:R-:W-:-:S00]  /*0ef0*/  NOP ;  /* 0x0000000000007918 */ /* 0x000fc00000000000 */
        /* <DEDUP_REMOVED lines=8> */
.L_x_14:


//--------------------- .text._Z37convolution_tiled_2D_const_mem_kernelPfS_ii --------------------------
	.section	.text._Z37convolution_tiled_2D_const_mem_kernelPfS_ii,"ax",@progbits
	.align	128
        .global         _Z37convolution_tiled_2D_const_mem_kernelPfS_ii
        .type           _Z37convolution_tiled_2D_const_mem_kernelPfS_ii,@function
        .size           _Z37convolution_tiled_2D_const_mem_kernelPfS_ii,(.L_x_15 - _Z37convolution_tiled_2D_const_mem_kernelPfS_ii)
        .other          _Z37convolution_tiled_2D_const_mem_kernelPfS_ii,@"STO_CUDA_ENTRY STV_DEFAULT"
_Z37convolution_tiled_2D_const_mem_kernelPfS_ii:
.text._Z37convolution_tiled_2D_const_mem_kernelPfS_ii:
[----:B------:R-:W-:Y:S01]  /*0000*/  LDC R1, c[0x0][0x37c] ;  /* 0x0000df00ff017b82 */ /* 0x000fe20000000800 */
[----:B------:R-:W0:Y:S01]  /*0010*/  S2R R9, SR_TID.Y ;  /* 0x0000000000097919 */ /* 0x000e220000002200 */
[----:B------:R-:W1:Y:S01]  /*0020*/  LDCU.64 UR8, c[0x0][0x390] ;  /* 0x00007200ff0877ac */ /* 0x000e620008000a00 */
[----:B------:R-:W0:Y:S01]  /*0030*/  S2R R6, SR_CTAID.Y ;  /* 0x0000000000067919 */ /* 0x000e220000002600 */
[----:B------:R-:W2:Y:S01]  /*0040*/  LDCU.64 UR6, c[0x0][0x358] ;  /* 0x00006b00ff0677ac */ /* 0x000ea20008000a00 */
[----:B------:R-:W3:Y:S01]  /*0050*/  S2R R8, SR_TID.X ;  /* 0x0000000000087919 */ /* 0x000ee20000002100 */
[----:B------:R-:W4:Y:S01]  /*0060*/  S2R R3, SR_CTAID.X ;  /* 0x0000000000037919 */ /* 0x000f220000002500 */
[----:B0-----:R-:W-:Y:S01]  /*0070*/  IMAD R6, R6, 0x1e, R9 ;  /* 0x0000001e06067824 */ /* 0x001fe200078e0209 */
[----:B---3--:R-:W-:-:S04]  /*0080*/  IADD3 R0, PT, PT, R8, -0x1, RZ ;  /* 0xffffffff08007810 */ /* 0x008fc80007ffe0ff */
[C---:B-1----:R-:W-:Y:S02]  /*0090*/  ISETP.GT.AND P0, PT, R6.reuse, UR9, PT ;  /* 0x0000000906007c0c */ /* 0x042fe4000bf04270 */
[C---:B------:R-:W-:Y:S01]  /*00a0*/  IADD3 R5, PT, PT, R6.reuse, -0x1, RZ ;  /* 0xffffffff06057810 */ /* 0x040fe20007ffe0ff */
[----:B----4-:R-:W-:Y:S01]  /*00b0*/  IMAD R4, R3, 0x1e, R0 ;  /* 0x0000001e03047824 */ /* 0x010fe200078e0200 */
[----:B------:R-:W-:-:S04]  /*00c0*/  ISETP.EQ.OR P0, PT, R6, RZ, P0 ;  /* 0x000000ff0600720c */ /* 0x000fc80000702670 */
[----:B------:R-:W-:-:S04]  /*00d0*/  ISETP.LT.OR P0, PT, R4, RZ, P0 ;  /* 0x000000ff0400720c */ /* 0x000fc80000701670 */
[----:B------:R-:W-:-:S13]  /*00e0*/  ISETP.GE.OR P0, PT, R4, UR8, P0 ;  /* 0x0000000804007c0c */ /* 0x000fda0008706670 */
[----:B------:R-:W0:Y:S01]  /*00f0*/  @!P0 LDC.64 R2, c[0x0][0x380] ;  /* 0x0000e000ff028b82 */ /* 0x000e220000000a00 */
[----:B------:R-:W-:-:S04]  /*0100*/  @!P0 IMAD R7, R5, UR8, R4 ;  /* 0x0000000805078c24 */ /* 0x000fc8000f8e0204 */
[----:B0-----:R-:W-:-:S06]  /*0110*/  @!P0 IMAD.WIDE R2, R7, 0x4, R2 ;  /* 0x0000000407028825 */ /* 0x001fcc00078e0202 */
[----:B--2---:R-:W2:Y:S01]  /*0120*/  @!P0 LDG.E R2, desc[UR6][R2.64] ;  /* 0x0000000602028981 */ /* 0x004ea2000c1e1900 */
[----:B------:R-:W0:Y:S01]  /*0130*/  S2UR UR5, SR_CgaCtaId ;  /* 0x00000000000579c3 */ /* 0x000e220000008800 */
[----:B------:R-:W-:Y:S01]  /*0140*/  UMOV UR4, 0x400 ;  /* 0x0000040000047882 */ /* 0x000fe20000000000 */
[----:B------:R-:W-:-:S04]  /*0150*/  ISETP.GE.AND P1, PT, R4, UR8, PT ;  /* 0x0000000804007c0c */ /* 0x000fc8000bf26270 */
[----:B------:R-:W-:-:S04]  /*0160*/  ISETP.LT.OR P1, PT, R4, RZ, P1 ;  /* 0x000000ff0400720c */ /* 0x000fc80000f21670 */
[----:B------:R-:W-:-:S04]  /*0170*/  ISETP.EQ.OR P1, PT, R6, RZ, P1 ;  /* 0x000000ff0600720c */ /* 0x000fc80000f22670 */
[----:B------:R-:W-:Y:S01]  /*0180*/  ISETP.GT.OR P1, PT, R6, UR9, P1 ;  /* 0x0000000906007c0c */ /* 0x000fe20008f24670 */
[----:B0-----:R-:W-:-:S06]  /*0190*/  ULEA UR4, UR5, UR4, 0x18 ;  /* 0x0000000405047291 */ /* 0x001fcc000f8ec0ff */
[----:B------:R-:W-:-:S04]  /*01a0*/  LEA R7, R9, UR4, 0x7 ;  /* 0x0000000409077c11 */ /* 0x000fc8000f8e38ff */
[----:B------:R-:W-:-:S05]  /*01b0*/  LEA R7, R8, R7, 0x2 ;  /* 0x0000000708077211 */ /* 0x000fca00078e10ff */
[----:B--2---:R0:W-:Y:S04]  /*01c0*/  @!P0 STS [R7], R2 ;  /* 0x0000000207008388 */ /* 0x0041e80000000800 */
[----:B------:R0:W-:Y:S01]  /*01d0*/  @P0 STS [R7], RZ ;  /* 0x000000ff07000388 */ /* 0x0001e20000000800 */
[----:B------:R-:W-:Y:S06]  /*01e0*/  BAR.SYNC.DEFER_BLOCKING 0x0 ;  /* 0x0000000000007b1d */ /* 0x000fec0000010000 */
[----:B------:R-:W-:Y:S05]  /*01f0*/  @P1 EXIT ;  /* 0x000000000000194d */ /* 0x000fea0003800000 */
[----:B------:R-:W-:-:S04]  /*0200*/  ISETP.GT.U32.AND P0, PT, R9, 0x1e, PT ;  /* 0x0000001e0900780c */ /* 0x000fc80003f04070 */
[----:B------:R-:W-:-:S04]  /*0210*/  ISETP.GT.U32.OR P0, PT, R0, 0x1d, P0 ;  /* 0x0000001d0000780c */ /* 0x000fc80000704470 */
[----:B------:R-:W-:-:S13]  /*0220*/  ISETP.EQ.OR P0, PT, R9, RZ, P0 ;  /* 0x000000ff0900720c */ /* 0x000fda0000702670 */
[----:B------:R-:W-:Y:S05]  /*0230*/  @P0 EXIT ;  /* 0x000000000000094d */ /* 0x000fea0003800000 */
[----:B------:R-:W1:Y:S01]  /*0240*/  LDS R0, [R7+-0x84] ;  /* 0xffff7c0007007984 */ /* 0x000e620000000800 */
[----:B------:R-:W1:Y:S01]  /*0250*/  LDCU.128 UR12, c[0x3][URZ] ;  /* 0x00c00000ff0c77ac */ /* 0x000e620008000c00 */
[----:B------:R-:W-:Y:S02]  /*0260*/  IMAD R5, R5, UR8, R4 ;  /* 0x0000000805057c24 */ /* 0x000fe4000f8e0204 */
[----:B------:R-:W2:Y:S01]  /*0270*/  LDS R3, [R7+-0x80] ;  /* 0xffff800007037984 */ /* 0x000ea20000000800 */
[----:B------:R-:W3:Y:S03]  /*0280*/  LDCU.128 UR16, c[0x3][0x10] ;  /* 0x00c00200ff1077ac */ /* 0x000ee60008000c00 */
[----:B------:R-:W4:Y:S01]  /*0290*/  LDS R9, [R7+-0x7c] ;  /* 0xffff840007097984 */ /* 0x000f220000000800 */
[----:B------:R-:W5:Y:S03]  /*02a0*/  LDCU UR4, c[0x3][0x20] ;  /* 0x00c00400ff0477ac */ /* 0x000f660008000800 */
[----:B------:R-:W3:Y:S04]  /*02b0*/  LDS R11, [R7+-0x4] ;  /* 0xfffffc00070b7984 */ /* 0x000ee80000000800 */
[----:B------:R-:W5:Y:S04]  /*02c0*/  LDS R13, [R7] ;  /* 0x00000000070d7984 */ /* 0x000f680000000800 */
[----:B------:R-:W5:Y:S04]  /*02d0*/  LDS R15, [R7+0x4] ;  /* 0x00000400070f7984 */ /* 0x000f680000000800 */
[----:B------:R-:W5:Y:S04]  /*02e0*/  LDS R17, [R7+0x7c] ;  /* 0x00007c0007117984 */ /* 0x000f680000000800 */
[----:B------:R-:W5:Y:S04]  /*02f0*/  LDS R19, [R7+0x80] ;  /* 0x0000800007137984 */ /* 0x000f680000000800 */
[----:B------:R-:W5:Y:S01]  /*0300*/  LDS R21, [R7+0x84] ;  /* 0x0000840007157984 */ /* 0x000f620000000800 */
[----:B-1----:R-:W-:-:S04]  /*0310*/  FFMA R0, R0, UR12, RZ ;  /* 0x0000000c00007c23 */ /* 0x002fc800080000ff */
[----:B--2---:R-:W-:Y:S02]  /*0320*/  FFMA R0, R3, UR13, R0 ;  /* 0x0000000d03007c23 */ /* 0x004fe40008000000 */
[----:B0-----:R-:W0:Y:S02]  /*0330*/  LDC.64 R2, c[0x0][0x388] ;  /* 0x0000e200ff027b82 */ /* 0x001e240000000a00 */
[----:B----4-:R-:W-:-:S04]  /*0340*/  FFMA R0, R9, UR14, R0 ;  /* 0x0000000e09007c23 */ /* 0x010fc80008000000 */
[----:B---3--:R-:W-:-:S04]  /*0350*/  FFMA R0, R11, UR15, R0 ;  /* 0x0000000f0b007c23 */ /* 0x008fc80008000000 */
[----:B-----5:R-:W-:-:S04]  /*0360*/  FFMA R0, R13, UR16, R0 ;  /* 0x000000100d007c23 */ /* 0x020fc80008000000 */
[----:B------:R-:W-:-:S04]  /*0370*/  FFMA R0, R15, UR17, R0 ;  /* 0x000000110f007c23 */ /* 0x000fc80008000000 */
[----:B------:R-:W-:-:S04]  /*0380*/  FFMA R0, R17, UR18, R0 ;  /* 0x0000001211007c23 */ /* 0x000fc80008000000 */
[----:B------:R-:W-:Y:S01]  /*0390*/  FFMA R0, R19, UR19, R0 ;  /* 0x0000001313007c23 */ /* 0x000fe20008000000 */
[----:B0-----:R-:W-:-:S04]  /*03a0*/  IMAD.WIDE R2, R5, 0x4, R2 ;  /* 0x0000000405027825 */ /* 0x001fc800078e0202 */
[----:B------:R-:W-:-:S05]  /*03b0*/  FFMA R21, R21, UR4, R0 ;  /* 0x0000000415157c23 */ /* 0x000fca0008000000 */
[----:B------:R-:W-:Y:S01]  /*03c0*/  STG.E desc[UR6][R2.64], R21 ;  /* 0x0000001502007986 */ /* 0x000fe2000c101906 */
[----:B------:R-:W-:Y:S05]  /*03d0*/  EXIT ;  /* 0x000000000000794d */ /* 0x000fea0003800000 */
.L_x_13:
        /* <DEDUP_REMOVED lines=10> */
.L_x_15:


//--------------------- .nv.shared._Z51convolution_tiled_2D_const_mem_kernel_block_size_p2PfS_ii --------------------------
	.section	.nv.shared._Z51convolution_tiled_2D_const_mem_kernel_block_size_p2PfS_ii,"aw",@nobits
	.sectionflags	@""
	.align	4
.nv.shared._Z51convolution_tiled_2D_const_mem_kernel_block_size_p2PfS_ii:
	.zero		5120


//--------------------- .nv.shared.reserved.0     --------------------------
	.section	.nv.shared.reserved.0,"aw",@nobits
	.weak		__nv_reservedSMEM_offset_0_alias
	.size		__nv_reservedSMEM_offset_0_alias, 0, 64
	.other		__nv_reservedSMEM_offset_0_alias,@"STO_CUDA_RESERVED_SHARED STV_DEFAULT"
__nv_reservedSMEM_offset_0_alias:
	.zero		0
	.zero		64


//--------------------- .nv.shared._Z37convolution_tiled_2D_const_mem_kernelPfS_ii --------------------------
	.section	.nv.shared._Z37convolution_tiled_2D_const_mem_kernelPfS_ii,"aw",@nobits
	.sectionflags	@""
	.align	4
.nv.shared._Z37convolution_tiled_2D_const_mem_kernelPfS_ii:
	.zero		5120


//--------------------- .nv.constant0._Z51convolution_tiled_2D_const_mem_kernel_block_size_p2PfS_ii --------------------------
	.section	.nv.constant0._Z51convolution_tiled_2D_const_mem_kernel_block_size_p2PfS_ii,"a",@progbits
	.sectionflags	@""
	.align	4
.nv.constant0._Z51convolution_tiled_2D_const_mem_kernel_block_size_p2PfS_ii:
	.zero		920


//--------------------- .nv.constant0._Z37convolution_tiled_2D_const_mem_kernelPfS_ii --------------------------
	.section	.nv.constant0._Z37convolution_tiled_2D_const_mem_kernelPfS_ii,"a",@progbits
	.sectionflags	@""
	.align	4
.nv.constant0._Z37convolution_tiled_2D_const_mem_kernelPfS_ii:
	.zero		920


//--------------------- SYMBOLS --------------------------

	.type		.nv.reservedSmem.offset0,@object
	.size		.nv.reservedSmem.offset0,0x4
	.type		.nv.reservedSmem.cap,@object
	.size		.nv.reservedSmem.cap,0x4
